//
// Generated by NVIDIA NVVM Compiler
//
// Compiler Build ID: CL-36424714
// Cuda compilation tools, release 13.0, V13.0.88
// Based on NVVM 20.0.0
//

.version 9.0
.target sm_100
.address_size 64

	// .globl	_Z10sgemm_umemifPKfS0_fPfii

.visible .entry _Z10sgemm_umemifPKfS0_fPfii(
	.param .u32 _Z10sgemm_umemifPKfS0_fPfii_param_0,
	.param .f32 _Z10sgemm_umemifPKfS0_fPfii_param_1,
	.param .u64 .ptr .align 1 _Z10sgemm_umemifPKfS0_fPfii_param_2,
	.param .u64 .ptr .align 1 _Z10sgemm_umemifPKfS0_fPfii_param_3,
	.param .f32 _Z10sgemm_umemifPKfS0_fPfii_param_4,
	.param .u64 .ptr .align 1 _Z10sgemm_umemifPKfS0_fPfii_param_5,
	.param .u32 _Z10sgemm_umemifPKfS0_fPfii_param_6,
	.param .u32 _Z10sgemm_umemifPKfS0_fPfii_param_7
)
{
	.reg .pred 	%p<10>;
	.reg .b32 	%r<87>;
	.reg .b32 	%f<74>;
	.reg .b64 	%rd<47>;

	ld.param.u32 	%r50, [_Z10sgemm_umemifPKfS0_fPfii_param_0];
	ld.param.u64 	%rd5, [_Z10sgemm_umemifPKfS0_fPfii_param_2];
	ld.param.u64 	%rd6, [_Z10sgemm_umemifPKfS0_fPfii_param_3];
	ld.param.u64 	%rd4, [_Z10sgemm_umemifPKfS0_fPfii_param_5];
	ld.param.u32 	%r51, [_Z10sgemm_umemifPKfS0_fPfii_param_6];
	ld.param.u32 	%r52, [_Z10sgemm_umemifPKfS0_fPfii_param_7];
	cvta.to.global.u64 	%rd1, %rd6;
	cvta.to.global.u64 	%rd2, %rd5;
	div.s32 	%r53, %r50, %r51;
	mul.lo.s32 	%r1, %r53, %r52;
	setp.lt.s32 	%p1, %r50, 1;
	@%p1 bra 	$L__BB0_14;
	mov.u32 	%r55, %tid.x;
	mov.u32 	%r56, %ctaid.x;
	mov.u32 	%r57, %ntid.x;
	mad.lo.s32 	%r58, %r57, %r56, %r55;
	add.s32 	%r59, %r58, %r1;
	mul.lo.s32 	%r2, %r59, %r50;
	add.s32 	%r3, %r50, -1;
	and.b32  	%r4, %r50, 7;
	and.b32  	%r5, %r50, 3;
	and.b32  	%r6, %r50, 2147483640;
	and.b32  	%r7, %r50, 1;
	neg.s32 	%r8, %r6;
	shl.b32 	%r9, %r50, 3;
	shl.b32 	%r10, %r50, 1;
	mul.lo.s32 	%r11, %r50, 3;
	shl.b32 	%r12, %r50, 2;
	mul.lo.s32 	%r13, %r50, 5;
	mul.lo.s32 	%r14, %r50, 6;
	mul.lo.s32 	%r15, %r50, 7;
	cvta.to.global.u64 	%rd3, %rd4;
	mov.b32 	%r73, 0;
$L__BB0_2:
	setp.lt.u32 	%p2, %r3, 7;
	mov.f32 	%f73, 0f00000000;
	mov.b32 	%r85, 0;
	@%p2 bra 	$L__BB0_5;
	add.s32 	%r82, %r50, %r73;
	add.s32 	%r81, %r10, %r73;
	add.s32 	%r80, %r11, %r73;
	add.s32 	%r79, %r12, %r73;
	add.s32 	%r78, %r13, %r73;
	add.s32 	%r77, %r14, %r73;
	add.s32 	%r76, %r15, %r73;
	mov.f32 	%f73, 0f00000000;
	mov.u32 	%r74, %r2;
	mov.u32 	%r75, %r73;
	mov.u32 	%r83, %r8;
$L__BB0_4:
	.pragma "nounroll";
	mul.wide.s32 	%rd7, %r74, 4;
	add.s64 	%rd8, %rd2, %rd7;
	ld.global.f32 	%f18, [%rd8];
	mul.wide.u32 	%rd9, %r75, 4;
	add.s64 	%rd10, %rd1, %rd9;
	ld.global.f32 	%f19, [%rd10];
	fma.rn.f32 	%f20, %f18, %f19, %f73;
	ld.global.f32 	%f21, [%rd8+4];
	mul.wide.u32 	%rd11, %r82, 4;
	add.s64 	%rd12, %rd1, %rd11;
	ld.global.f32 	%f22, [%rd12];
	fma.rn.f32 	%f23, %f21, %f22, %f20;
	ld.global.f32 	%f24, [%rd8+8];
	mul.wide.u32 	%rd13, %r81, 4;
	add.s64 	%rd14, %rd1, %rd13;
	ld.global.f32 	%f25, [%rd14];
	fma.rn.f32 	%f26, %f24, %f25, %f23;
	ld.global.f32 	%f27, [%rd8+12];
	mul.wide.u32 	%rd15, %r80, 4;
	add.s64 	%rd16, %rd1, %rd15;
	ld.global.f32 	%f28, [%rd16];
	fma.rn.f32 	%f29, %f27, %f28, %f26;
	ld.global.f32 	%f30, [%rd8+16];
	mul.wide.u32 	%rd17, %r79, 4;
	add.s64 	%rd18, %rd1, %rd17;
	ld.global.f32 	%f31, [%rd18];
	fma.rn.f32 	%f32, %f30, %f31, %f29;
	ld.global.f32 	%f33, [%rd8+20];
	mul.wide.u32 	%rd19, %r78, 4;
	add.s64 	%rd20, %rd1, %rd19;
	ld.global.f32 	%f34, [%rd20];
	fma.rn.f32 	%f35, %f33, %f34, %f32;
	ld.global.f32 	%f36, [%rd8+24];
	mul.wide.u32 	%rd21, %r77, 4;
	add.s64 	%rd22, %rd1, %rd21;
	ld.global.f32 	%f37, [%rd22];
	fma.rn.f32 	%f38, %f36, %f37, %f35;
	ld.global.f32 	%f39, [%rd8+28];
	mul.wide.u32 	%rd23, %r76, 4;
	add.s64 	%rd24, %rd1, %rd23;
	ld.global.f32 	%f40, [%rd24];
	fma.rn.f32 	%f73, %f39, %f40, %f38;
	add.s32 	%r83, %r83, 8;
	add.s32 	%r82, %r82, %r9;
	add.s32 	%r81, %r81, %r9;
	add.s32 	%r80, %r80, %r9;
	add.s32 	%r79, %r79, %r9;
	add.s32 	%r78, %r78, %r9;
	add.s32 	%r77, %r77, %r9;
	add.s32 	%r76, %r76, %r9;
	add.s32 	%r75, %r75, %r9;
	add.s32 	%r74, %r74, 8;
	setp.ne.s32 	%p3, %r83, 0;
	mov.u32 	%r85, %r6;
	@%p3 bra 	$L__BB0_4;
$L__BB0_5:
	setp.eq.s32 	%p4, %r4, 0;
	@%p4 bra 	$L__BB0_13;
	add.s32 	%r61, %r4, -1;
	setp.lt.u32 	%p5, %r61, 3;
	@%p5 bra 	$L__BB0_8;
	add.s32 	%r62, %r85, %r2;
	mul.wide.s32 	%rd25, %r62, 4;
	add.s64 	%rd26, %rd2, %rd25;
	ld.global.f32 	%f42, [%rd26];
	mad.lo.s32 	%r63, %r85, %r50, %r73;
	mul.wide.u32 	%rd27, %r63, 4;
	add.s64 	%rd28, %rd1, %rd27;
	ld.global.f32 	%f43, [%rd28];
	fma.rn.f32 	%f44, %f42, %f43, %f73;
	ld.global.f32 	%f45, [%rd26+4];
	add.s32 	%r64, %r63, %r50;
	mul.wide.u32 	%rd29, %r64, 4;
	add.s64 	%rd30, %rd1, %rd29;
	ld.global.f32 	%f46, [%rd30];
	fma.rn.f32 	%f47, %f45, %f46, %f44;
	ld.global.f32 	%f48, [%rd26+8];
	add.s32 	%r65, %r64, %r50;
	mul.wide.u32 	%rd31, %r65, 4;
	add.s64 	%rd32, %rd1, %rd31;
	ld.global.f32 	%f49, [%rd32];
	fma.rn.f32 	%f50, %f48, %f49, %f47;
	ld.global.f32 	%f51, [%rd26+12];
	add.s32 	%r66, %r65, %r50;
	mul.wide.u32 	%rd33, %r66, 4;
	add.s64 	%rd34, %rd1, %rd33;
	ld.global.f32 	%f52, [%rd34];
	fma.rn.f32 	%f73, %f51, %f52, %f50;
	add.s32 	%r85, %r85, 4;
$L__BB0_8:
	setp.eq.s32 	%p6, %r5, 0;
	@%p6 bra 	$L__BB0_13;
	setp.eq.s32 	%p7, %r5, 1;
	@%p7 bra 	$L__BB0_11;
	add.s32 	%r67, %r85, %r2;
	mul.wide.s32 	%rd35, %r67, 4;
	add.s64 	%rd36, %rd2, %rd35;
	ld.global.f32 	%f54, [%rd36];
	mad.lo.s32 	%r68, %r85, %r50, %r73;
	mul.wide.u32 	%rd37, %r68, 4;
	add.s64 	%rd38, %rd1, %rd37;
	ld.global.f32 	%f55, [%rd38];
	fma.rn.f32 	%f56, %f54, %f55, %f73;
	ld.global.f32 	%f57, [%rd36+4];
	add.s32 	%r69, %r68, %r50;
	mul.wide.u32 	%rd39, %r69, 4;
	add.s64 	%rd40, %rd1, %rd39;
	ld.global.f32 	%f58, [%rd40];
	fma.rn.f32 	%f73, %f57, %f58, %f56;
	add.s32 	%r85, %r85, 2;
$L__BB0_11:
	setp.eq.s32 	%p8, %r7, 0;
	@%p8 bra 	$L__BB0_13;
	add.s32 	%r70, %r85, %r2;
	mul.wide.s32 	%rd41, %r70, 4;
	add.s64 	%rd42, %rd2, %rd41;
	ld.global.f32 	%f59, [%rd42];
	mad.lo.s32 	%r71, %r85, %r50, %r73;
	mul.wide.u32 	%rd43, %r71, 4;
	add.s64 	%rd44, %rd1, %rd43;
	ld.global.f32 	%f60, [%rd44];
	fma.rn.f32 	%f73, %f59, %f60, %f73;
$L__BB0_13:
	ld.param.f32 	%f65, [_Z10sgemm_umemifPKfS0_fPfii_param_4];
	ld.param.f32 	%f64, [_Z10sgemm_umemifPKfS0_fPfii_param_1];
	add.s32 	%r72, %r73, %r2;
	mul.wide.s32 	%rd45, %r72, 4;
	add.s64 	%rd46, %rd3, %rd45;
	ld.global.f32 	%f61, [%rd46];
	mul.f32 	%f62, %f65, %f61;
	fma.rn.f32 	%f63, %f64, %f73, %f62;
	st.global.f32 	[%rd46], %f63;
	add.s32 	%r73, %r73, 1;
	setp.ne.s32 	%p9, %r73, %r50;
	@%p9 bra 	$L__BB0_2;
$L__BB0_14:
	bar.sync 	0;
	ret;

}


// ===== COMPILED SASS (sm_100) =====

	.target	sm_100

	.elftype	@"ET_EXEC"


//--------------------- .note.nv.tkinfo           --------------------------
	.section	.note.nv.tkinfo,"",@"SHT_NOTE"
	.sectionflags	@"SHF_NOTE_NV_TKINFO"
	.tkinfo
        /*0018*/ 	.word	0x00000002
        /*0030*/ 	.string	""
        /*0030*/ 	.string	"ptxas"
        /*0030*/ 	.string	"Cuda compilation tools, release 13.0, V13.0.88"
        /*0030*/ 	.string	"Build cuda_13.0.r13.0/compiler.36424714_0"
        /*0030*/ 	.string	"-arch sm_100 -m 64 "



//--------------------- .note.nv.cuinfo           --------------------------
	.section	.note.nv.cuinfo,"",@"SHT_NOTE"
	.sectionflags	@"SHF_NOTE_NV_CUINFO"
        /*0018*/ 	.short	0x0002
        /*001a*/ 	.short	0x0064
        /*001c*/ 	.short	0x0082
	.zero		2


//--------------------- .nv.info                  --------------------------
	.section	.nv.info,"",@"SHT_CUDA_INFO"
	.align	4


	//----- nvinfo : EIATTR_REGCOUNT
	.align		4
        /*0000*/ 	.byte	0x04, 0x2f
        /*0002*/ 	.short	(.L_1 - .L_0)
	.align		4
.L_0:
        /*0004*/ 	.word	index@(_Z10sgemm_umemifPKfS0_fPfii)
        /*0008*/ 	.word	0x00000020


	//----- nvinfo : EIATTR_FRAME_SIZE
	.align		4
.L_1:
        /*000c*/ 	.byte	0x04, 0x11
        /*000e*/ 	.short	(.L_3 - .L_2)
	.align		4
.L_2:
        /*0010*/ 	.word	index@(_Z10sgemm_umemifPKfS0_fPfii)
        /*0014*/ 	.word	0x00000000


	//----- nvinfo : EIATTR_MIN_STACK_SIZE
	.align		4
.L_3:
        /*0018*/ 	.byte	0x04, 0x12
        /*001a*/ 	.short	(.L_5 - .L_4)
	.align		4
.L_4:
        /*001c*/ 	.word	index@(_Z10sgemm_umemifPKfS0_fPfii)
        /*0020*/ 	.word	0x00000000
.L_5:


//--------------------- .nv.compat                --------------------------
	.section	.nv.compat,"",@"SHT_CUDA_COMPAT_INFO"
	.align	4
        /*0000*/ 	.byte	0x02, 0x09, 0x00, 0x00, 0x02, 0x02, 0x01, 0x00, 0x02, 0x05, 0x05, 0x00, 0x03, 0x07, 0x01, 0x01
        /*0010*/ 	.byte	0x02, 0x03, 0x00, 0x00, 0x02, 0x06, 0x01, 0x00, 0x04, 0x0b, 0x08, 0x00, 0x09, 0x00, 0x00, 0x00
        /*0020*/ 	.byte	0x00, 0x00, 0x00, 0x00


//--------------------- .nv.info._Z10sgemm_umemifPKfS0_fPfii --------------------------
	.section	.nv.info._Z10sgemm_umemifPKfS0_fPfii,"",@"SHT_CUDA_INFO"
	.sectionflags	@""
	.align	4


	//----- nvinfo : EIATTR_CUDA_API_VERSION
	.align		4
        /*0000*/ 	.byte	0x04, 0x37
        /*0002*/ 	.short	(.L_7 - .L_6)
.L_6:
        /*0004*/ 	.word	0x00000082


	//----- nvinfo : EIATTR_KPARAM_INFO
	.align		4
.L_7:
        /*0008*/ 	.byte	0x04, 0x17
        /*000a*/ 	.short	(.L_9 - .L_8)
.L_8:
        /*000c*/ 	.word	0x00000000
        /*0010*/ 	.short	0x0007
        /*0012*/ 	.short	0x002c
        /*0014*/ 	.byte	0x00, 0xf0, 0x11, 0x00


	//----- nvinfo : EIATTR_KPARAM_INFO
	.align		4
.L_9:
        /*0018*/ 	.byte	0x04, 0x17
        /*001a*/ 	.short	(.L_11 - .L_10)
.L_10:
        /*001c*/ 	.word	0x00000000
        /*0020*/ 	.short	0x0006
        /*0022*/ 	.short	0x0028
        /*0024*/ 	.byte	0x00, 0xf0, 0x11, 0x00


	//----- nvinfo : EIATTR_KPARAM_INFO
	.align		4
.L_11:
        /*0028*/ 	.byte	0x04, 0x17
        /*002a*/ 	.short	(.L_13 - .L_12)
.L_12:
        /*002c*/ 	.word	0x00000000
        /*0030*/ 	.short	0x0005
        /*0032*/ 	.short	0x0020
        /*0034*/ 	.byte	0x00, 0xf5, 0x21, 0x00


	//----- nvinfo : EIATTR_KPARAM_INFO
	.align		4
.L_13:
        /*0038*/ 	.byte	0x04, 0x17
        /*003a*/ 	.short	(.L_15 - .L_14)
.L_14:
        /*003c*/ 	.word	0x00000000
        /*0040*/ 	.short	0x0004
        /*0042*/ 	.short	0x0018
        /*0044*/ 	.byte	0x00, 0xf0, 0x11, 0x00


	//----- nvinfo : EIATTR_KPARAM_INFO
	.align		4
.L_15:
        /*0048*/ 	.byte	0x04, 0x17
        /*004a*/ 	.short	(.L_17 - .L_16)
.L_16:
        /*004c*/ 	.word	0x00000000
        /*0050*/ 	.short	0x0003
        /*0052*/ 	.short	0x0010
        /*0054*/ 	.byte	0x00, 0xf5, 0x21, 0x00


	//----- nvinfo : EIATTR_KPARAM_INFO
	.align		4
.L_17:
        /*0058*/ 	.byte	0x04, 0x17
        /*005a*/ 	.short	(.L_19 - .L_18)
.L_18:
        /*005c*/ 	.word	0x00000000
        /*0060*/ 	.short	0x0002
        /*0062*/ 	.short	0x0008
        /*0064*/ 	.byte	0x00, 0xf5, 0x21, 0x00


	//----- nvinfo : EIATTR_KPARAM_INFO
	.align		4
.L_19:
        /*0068*/ 	.byte	0x04, 0x17
        /*006a*/ 	.short	(.L_21 - .L_20)
.L_20:
        /*006c*/ 	.word	0x00000000
        /*0070*/ 	.short	0x0001
        /*0072*/ 	.short	0x0004
        /*0074*/ 	.byte	0x00, 0xf0, 0x11, 0x00


	//----- nvinfo : EIATTR_KPARAM_INFO
	.align		4
.L_21:
        /*0078*/ 	.byte	0x04, 0x17
        /*007a*/ 	.short	(.L_23 - .L_22)
.L_22:
        /*007c*/ 	.word	0x00000000
        /*0080*/ 	.short	0x0000
        /*0082*/ 	.short	0x0000
        /*0084*/ 	.byte	0x00, 0xf0, 0x11, 0x00


	//----- nvinfo : EIATTR_SPARSE_MMA_MASK
	.align		4
.L_23:
        /*0088*/ 	.byte	0x03, 0x50
        /*008a*/ 	.short	0x0000


	//----- nvinfo : EIATTR_MAXREG_COUNT
	.align		4
        /*008c*/ 	.byte	0x03, 0x1b
        /*008e*/ 	.short	0x00ff


	//----- nvinfo : EIATTR_NUM_BARRIERS
	.align		4
        /*0090*/ 	.byte	0x02, 0x4c
        /*0092*/ 	.byte	0x01
	.zero		1


	//----- nvinfo : EIATTR_MERCURY_ISA_VERSION
	.align		4
        /*0094*/ 	.byte	0x03, 0x5f
        /*0096*/ 	.short	0x0101


	//----- nvinfo : EIATTR_VRC_CTA_INIT_COUNT
	.align		4
        /*0098*/ 	.byte	0x02, 0x4a
	.zero		1
	.zero		1


	//----- nvinfo : EIATTR_EXIT_INSTR_OFFSETS
	.align		4
        /*009c*/ 	.byte	0x04, 0x1c
        /*009e*/ 	.short	(.L_25 - .L_24)


	//   ....[0]....
.L_24:
        /*00a0*/ 	.word	0x00000b40


	//----- nvinfo : EIATTR_CBANK_PARAM_SIZE
	.align		4
.L_25:
        /*00a4*/ 	.byte	0x03, 0x19
        /*00a6*/ 	.short	0x0030


	//----- nvinfo : EIATTR_PARAM_CBANK
	.align		4
        /*00a8*/ 	.byte	0x04, 0x0a
        /*00aa*/ 	.short	(.L_27 - .L_26)
	.align		4
.L_26:
        /*00ac*/ 	.word	index@(.nv.constant0._Z10sgemm_umemifPKfS0_fPfii)
        /*00b0*/ 	.short	0x0380
        /*00b2*/ 	.short	0x0030


	//----- nvinfo : EIATTR_SW_WAR
	.align		4
.L_27:
        /*00b4*/ 	.byte	0x04, 0x36
        /*00b6*/ 	.short	(.L_29 - .L_28)
.L_28:
        /*00b8*/ 	.word	0x00000008
.L_29:


//--------------------- .nv.callgraph             --------------------------
	.section	.nv.callgraph,"",@"SHT_CUDA_CALLGRAPH"
	.align	4
	.sectionentsize	8
	.align		4
        /*0000*/ 	.word	0x00000000
	.align		4
        /*0004*/ 	.word	0xffffffff
	.align		4
        /*0008*/ 	.word	0x00000000
	.align		4
        /*000c*/ 	.word	0xfffffffe
	.align		4
        /*0010*/ 	.word	0x00000000
	.align		4
        /*0014*/ 	.word	0xfffffffd
	.align		4
        /*0018*/ 	.word	0x00000000
	.align		4
        /*001c*/ 	.word	0xfffffffc


//--------------------- .text._Z10sgemm_umemifPKfS0_fPfii --------------------------
	.section	.text._Z10sgemm_umemifPKfS0_fPfii,"ax",@progbits
	.align	128
        .global         _Z10sgemm_umemifPKfS0_fPfii
        .type           _Z10sgemm_umemifPKfS0_fPfii,@function
        .size           _Z10sgemm_umemifPKfS0_fPfii,(.L_x_7 - _Z10sgemm_umemifPKfS0_fPfii)
        .other          _Z10sgemm_umemifPKfS0_fPfii,@"STO_CUDA_ENTRY STV_DEFAULT"
_Z10sgemm_umemifPKfS0_fPfii:
.text._Z10sgemm_umemifPKfS0_fPfii:
[----:B------:R-:W-:Y:S08]  /*0000*/  LDC R1, c[0x0][0x37c] ;  /* 0x0000df00ff017b82 */ /* 0x000ff00000000800 */
[----:B------:R-:W0:Y:S08]  /*0010*/  LDC R4, c[0x0][0x3a8] ;  /* 0x0000ea00ff047b82 */ /* 0x000e300000000800 */
[----:B------:R-:W1:Y:S01]  /*0020*/  LDC R8, c[0x0][0x380] ;  /* 0x0000e000ff087b82 */ /* 0x000e620000000800 */
[----:B0-----:R-:W-:-:S04]  /*0030*/  IABS R5, R4 ;  /* 0x0000000400057213 */ /* 0x001fc80000000000 */
[----:B------:R-:W0:Y:S08]  /*0040*/  I2F.RP R0, R5 ;  /* 0x0000000500007306 */ /* 0x000e300000209400 */
[----:B0-----:R-:W0:Y:S02]  /*0050*/  MUFU.RCP R0, R0 ;  /* 0x0000000000007308 */ /* 0x001e240000001000 */
[----:B0-----:R-:W-:-:S06]  /*0060*/  IADD3 R2, PT, PT, R0, 0xffffffe, RZ ;  /* 0x0ffffffe00027810 */ /* 0x001fcc0007ffe0ff */
[----:B------:R0:W2:Y:S02]  /*0070*/  F2I.FTZ.U32.TRUNC.NTZ R3, R2 ;  /* 0x0000000200037305 */ /* 0x0000a4000021f000 */
[----:B0-----:R-:W-:Y:S01]  /*0080*/  HFMA2 R2, -RZ, RZ, 0, 0 ;  /* 0x00000000ff027431 */ /* 0x001fe200000001ff */
[----:B--2---:R-:W-:-:S05]  /*0090*/  IADD3 R6, PT, PT, RZ, -R3, RZ ;  /* 0x80000003ff067210 */ /* 0x004fca0007ffe0ff */
[----:B------:R-:W-:Y:S01]  /*00a0*/  IMAD R7, R6, R5, RZ ;  /* 0x0000000506077224 */ /* 0x000fe200078e02ff */
[----:B-1----:R-:W-:-:S03]  /*00b0*/  IABS R6, R8 ;  /* 0x0000000800067213 */ /* 0x002fc60000000000 */
[----:B------:R-:W-:-:S06]  /*00c0*/  IMAD.HI.U32 R3, R3, R7, R2 ;  /* 0x0000000703037227 */ /* 0x000fcc00078e0002 */
[----:B------:R-:W-:-:S05]  /*00d0*/  IMAD.HI.U32 R3, R3, R6, RZ ;  /* 0x0000000603037227 */ /* 0x000fca00078e00ff */
[----:B------:R-:W-:-:S05]  /*00e0*/  IADD3 R0, PT, PT, -R3, RZ, RZ ;  /* 0x000000ff03007210 */ /* 0x000fca0007ffe1ff */
[----:B------:R-:W-:-:S05]  /*00f0*/  IMAD R0, R5, R0, R6 ;  /* 0x0000000005007224 */ /* 0x000fca00078e0206 */
[----:B------:R-:W-:-:S13]  /*0100*/  ISETP.GT.U32.AND P2, PT, R5, R0, PT ;  /* 0x000000000500720c */ /* 0x000fda0003f44070 */
[-C--:B------:R-:W-:Y:S02]  /*0110*/  @!P2 IADD3 R0, PT, PT, R0, -R5.reuse, RZ ;  /* 0x800000050000a210 */ /* 0x080fe40007ffe0ff */
[----:B------:R-:W-:Y:S02]  /*0120*/  @!P2 IADD3 R3, PT, PT, R3, 0x1, RZ ;  /* 0x000000010303a810 */ /* 0x000fe40007ffe0ff */
[----:B------:R-:W-:Y:S02]  /*0130*/  ISETP.GE.U32.AND P0, PT, R0, R5, PT ;  /* 0x000000050000720c */ /* 0x000fe40003f06070 */
[----:B------:R-:W-:Y:S02]  /*0140*/  LOP3.LUT R0, R8, R4, RZ, 0x3c, !PT ;  /* 0x0000000408007212 */ /* 0x000fe400078e3cff */
[----:B------:R-:W-:Y:S02]  /*0150*/  ISETP.NE.AND P2, PT, R4, RZ, PT ;  /* 0x000000ff0400720c */ /* 0x000fe40003f45270 */
[----:B------:R-:W-:-:S07]  /*0160*/  ISETP.GE.AND P1, PT, R0, RZ, PT ;  /* 0x000000ff0000720c */ /* 0x000fce0003f26270 */
[----:B------:R-:W-:Y:S01]  /*0170*/  @P0 VIADD R3, R3, 0x1 ;  /* 0x0000000103030836 */ /* 0x000fe20000000000 */
[----:B------:R-:W-:-:S04]  /*0180*/  ISETP.GE.AND P0, PT, R8, 0x1, PT ;  /* 0x000000010800780c */ /* 0x000fc80003f06270 */
[----:B------:R-:W-:-:S04]  /*0190*/  MOV R5, R3 ;  /* 0x0000000300057202 */ /* 0x000fc80000000f00 */
[----:B------:R-:W-:Y:S02]  /*01a0*/  @!P1 IADD3 R5, PT, PT, -R5, RZ, RZ ;  /* 0x000000ff05059210 */ /* 0x000fe40007ffe1ff */
[----:B------:R-:W-:-:S03]  /*01b0*/  @!P2 LOP3.LUT R5, RZ, R4, RZ, 0x33, !PT ;  /* 0x00000004ff05a212 */ /* 0x000fc600078e33ff */
[----:B------:R-:W-:Y:S05]  /*01c0*/  @!P0 BRA `(.L_x_0) ;  /* 0x0000000800588947 */ /* 0x000fea0003800000 */
[----:B------:R-:W0:Y:S01]  /*01d0*/  S2R R0, SR_TID.X ;  /* 0x0000000000007919 */ /* 0x000e220000002100 */
[----:B------:R-:W0:Y:S01]  /*01e0*/  S2UR UR4, SR_CTAID.X ;  /* 0x00000000000479c3 */ /* 0x000e220000002500 */
[----:B------:R-:W1:Y:S01]  /*01f0*/  LDCU UR5, c[0x0][0x3ac] ;  /* 0x00007580ff0577ac */ /* 0x000e620008000800 */
[C---:B------:R-:W-:Y:S02]  /*0200*/  IADD3 R2, PT, PT, R8.reuse, -0x1, RZ ;  /* 0xffffffff08027810 */ /* 0x040fe40007ffe0ff */
[----:B------:R-:W-:Y:S01]  /*0210*/  LOP3.LUT R4, R8, 0x3, RZ, 0xc0, !PT ;  /* 0x0000000308047812 */ /* 0x000fe200078ec0ff */
[----:B------:R-:W2:Y:S01]  /*0220*/  LDCU.64 UR6, c[0x0][0x358] ;  /* 0x00006b00ff0677ac */ /* 0x000ea20008000a00 */
[----:B------:R-:W-:Y:S02]  /*0230*/  ISETP.GE.U32.AND P0, PT, R2, 0x7, PT ;  /* 0x000000070200780c */ /* 0x000fe40003f06070 */
[----:B------:R-:W0:Y:S01]  /*0240*/  LDC R3, c[0x0][0x360] ;  /* 0x0000d800ff037b82 */ /* 0x000e220000000800 */
[----:B------:R-:W-:-:S02]  /*0250*/  LOP3.LUT R2, R8, 0x7ffffff8, RZ, 0xc0, !PT ;  /* 0x7ffffff808027812 */ /* 0x000fc400078ec0ff */
[----:B------:R-:W-:Y:S01]  /*0260*/  MOV R6, RZ ;  /* 0x000000ff00067202 */ /* 0x000fe20000000f00 */
[----:B0-----:R-:W-:-:S04]  /*0270*/  IMAD R0, R3, UR4, R0 ;  /* 0x0000000403007c24 */ /* 0x001fc8000f8e0200 */
[----:B-1----:R-:W-:Y:S01]  /*0280*/  IMAD R3, R5, UR5, R0 ;  /* 0x0000000505037c24 */ /* 0x002fe2000f8e0200 */
[----:B------:R-:W-:Y:S02]  /*0290*/  LOP3.LUT R0, R8, 0x7, RZ, 0xc0, !PT ;  /* 0x0000000708007812 */ /* 0x000fe400078ec0ff */
[----:B------:R-:W-:Y:S01]  /*02a0*/  IADD3 R5, PT, PT, -R2, RZ, RZ ;  /* 0x000000ff02057210 */ /* 0x000fe20007ffe1ff */
[----:B--2---:R-:W-:-:S07]  /*02b0*/  IMAD R3, R3, R8, RZ ;  /* 0x0000000803037224 */ /* 0x004fce00078e02ff */
.L_x_5:
[----:B0-----:R-:W-:Y:S02]  /*02c0*/  HFMA2 R7, -RZ, RZ, 0, 0 ;  /* 0x00000000ff077431 */ /* 0x001fe400000001ff */
[----:B------:R-:W-:Y:S01]  /*02d0*/  IMAD.MOV.U32 R26, RZ, RZ, RZ ;  /* 0x000000ffff1a7224 */ /* 0x000fe200078e00ff */
[----:B------:R-:W-:Y:S06]  /*02e0*/  @!P0 BRA `(.L_x_1) ;  /* 0x0000000000f08947 */ /* 0x000fec0003800000 */
[----:B------:R-:W0:Y:S01]  /*02f0*/  LDC R9, c[0x0][0x380] ;  /* 0x0000e000ff097b82 */ /* 0x000e220000000800 */
[----:B------:R-:W-:Y:S02]  /*0300*/  MOV R26, RZ ;  /* 0x000000ff001a7202 */ /* 0x000fe40000000f00 */
[----:B------:R-:W-:Y:S02]  /*0310*/  MOV R10, R3 ;  /* 0x00000003000a7202 */ /* 0x000fe40000000f00 */
[-C--:B------:R-:W-:Y:S02]  /*0320*/  MOV R8, R6.reuse ;  /* 0x0000000600087202 */ /* 0x080fe40000000f00 */
[----:B------:R-:W-:Y:S01]  /*0330*/  MOV R11, R5 ;  /* 0x00000005000b7202 */ /* 0x000fe20000000f00 */
[----:B0-----:R-:W-:Y:S01]  /*0340*/  IMAD.IADD R18, R6, 0x1, R9 ;  /* 0x0000000106127824 */ /* 0x001fe200078e0209 */
[CC--:B------:R-:W-:Y:S01]  /*0350*/  LEA R7, R9.reuse, R6.reuse, 0x1 ;  /* 0x0000000609077211 */ /* 0x0c0fe200078e08ff */
[C-C-:B------:R-:W-:Y:S01]  /*0360*/  IMAD R19, R9.reuse, 0x3, R6.reuse ;  /* 0x0000000309137824 */ /* 0x140fe200078e0206 */
[C---:B------:R-:W-:Y:S01]  /*0370*/  LEA R22, R9.reuse, R6, 0x2 ;  /* 0x0000000609167211 */ /* 0x040fe200078e10ff */
[----:B------:R-:W-:-:S02]  /*0380*/  IMAD R23, R9, 0x5, R6 ;  /* 0x0000000509177824 */ /* 0x000fc400078e0206 */
[C-C-:B------:R-:W-:Y:S02]  /*0390*/  IMAD R24, R9.reuse, 0x6, R6.reuse ;  /* 0x0000000609187824 */ /* 0x140fe400078e0206 */
[----:B------:R-:W-:-:S07]  /*03a0*/  IMAD R25, R9, 0x7, R6 ;  /* 0x0000000709197824 */ /* 0x000fce00078e0206 */
.L_x_2:
[----:B------:R-:W0:Y:S08]  /*03b0*/  LDC.64 R12, c[0x0][0x390] ;  /* 0x0000e400ff0c7b82 */ /* 0x000e300000000a00 */
[----:B------:R-:W1:Y:S01]  /*03c0*/  LDC.64 R14, c[0x0][0x388] ;  /* 0x0000e200ff0e7b82 */ /* 0x000e620000000a00 */
[----:B0-----:R-:W-:-:S06]  /*03d0*/  IMAD.WIDE.U32 R16, R8, 0x4, R12 ;  /* 0x0000000408107825 */ /* 0x001fcc00078e000c */
[----:B------:R-:W2:Y:S01]  /*03e0*/  LDG.E R16, desc[UR6][R16.64] ;  /* 0x0000000610107981 */ /* 0x000ea2000c1e1900 */
[----:B-1----:R-:W-:-:S05]  /*03f0*/  IMAD.WIDE R14, R10, 0x4, R14 ;  /* 0x000000040a0e7825 */ /* 0x002fca00078e020e */
[----:B------:R-:W2:Y:S01]  /*0400*/  LDG.E R21, desc[UR6][R14.64] ;  /* 0x000000060e157981 */ /* 0x000ea2000c1e1900 */
[----:B------:R-:W-:-:S03]  /*0410*/  IMAD.WIDE.U32 R28, R18, 0x4, R12 ;  /* 0x00000004121c7825 */ /* 0x000fc600078e000c */
[----:B------:R-:W3:Y:S04]  /*0420*/  LDG.E R17, desc[UR6][R14.64+0x8] ;  /* 0x000008060e117981 */ /* 0x000ee8000c1e1900 */
[----:B------:R-:W4:Y:S04]  /*0430*/  LDG.E R28, desc[UR6][R28.64] ;  /* 0x000000061c1c7981 */ /* 0x000f28000c1e1900 */
[----:B------:R-:W5:Y:S01]  /*0440*/  LDG.E R29, desc[UR6][R14.64+0x10] ;  /* 0x000010060e1d7981 */ /* 0x000f62000c1e1900 */
[----:B--2---:R-:W-:Y:S01]  /*0450*/  FFMA R20, R21, R16, R26 ;  /* 0x0000001015147223 */ /* 0x004fe2000000001a */
[----:B------:R-:W-:-:S02]  /*0460*/  IMAD.WIDE.U32 R26, R7, 0x4, R12 ;  /* 0x00000004071a7825 */ /* 0x000fc400078e000c */
[----:B------:R-:W4:Y:S04]  /*0470*/  LDG.E R21, desc[UR6][R14.64+0x4] ;  /* 0x000004060e157981 */ /* 0x000f28000c1e1900 */
[----:B------:R4:W3:Y:S02]  /*0480*/  LDG.E R27, desc[UR6][R26.64] ;  /* 0x000000061a1b7981 */ /* 0x0008e4000c1e1900 */
[----:B----4-:R-:W-:Y:S01]  /*0490*/  FFMA R26, R21, R28, R20 ;  /* 0x0000001c151a7223 */ /* 0x010fe20000000014 */
[----:B------:R-:W-:-:S04]  /*04a0*/  IMAD.WIDE.U32 R20, R19, 0x4, R12 ;  /* 0x0000000413147825 */ /* 0x000fc800078e000c */
[----:B---3--:R-:W-:Y:S01]  /*04b0*/  FFMA R26, R17, R27, R26 ;  /* 0x0000001b111a7223 */ /* 0x008fe2000000001a */
[----:B------:R-:W-:Y:S01]  /*04c0*/  IMAD.WIDE.U32 R16, R22, 0x4, R12 ;  /* 0x0000000416107825 */ /* 0x000fe200078e000c */
[----:B------:R-:W2:Y:S04]  /*04d0*/  LDG.E R20, desc[UR6][R20.64] ;  /* 0x0000000614147981 */ /* 0x000ea8000c1e1900 */
[----:B------:R-:W3:Y:S04]  /*04e0*/  LDG.E R27, desc[UR6][R14.64+0x18] ;  /* 0x000018060e1b7981 */ /* 0x000ee8000c1e1900 */
[----:B------:R-:W5:Y:S04]  /*04f0*/  LDG.E R16, desc[UR6][R16.64] ;  /* 0x0000000610107981 */ /* 0x000f68000c1e1900 */
[----:B------:R-:W2:Y:S02]  /*0500*/  LDG.E R21, desc[UR6][R14.64+0xc] ;  /* 0x00000c060e157981 */ /* 0x000ea4000c1e1900 */
[----:B--2---:R-:W-:-:S04]  /*0510*/  FFMA R28, R21, R20, R26 ;  /* 0x00000014151c7223 */ /* 0x004fc8000000001a */
[----:B-----5:R-:W-:Y:S01]  /*0520*/  FFMA R26, R29, R16, R28 ;  /* 0x000000101d1a7223 */ /* 0x020fe2000000001c */
[--C-:B------:R-:W-:Y:S01]  /*0530*/  IMAD.WIDE.U32 R16, R23, 0x4, R12.reuse ;  /* 0x0000000417107825 */ /* 0x100fe200078e000c */
[----:B------:R-:W2:Y:S03]  /*0540*/  LDG.E R29, desc[UR6][R14.64+0x14] ;  /* 0x000014060e1d7981 */ /* 0x000ea6000c1e1900 */
[--C-:B------:R-:W-:Y:S01]  /*0550*/  IMAD.WIDE.U32 R20, R24, 0x4, R12.reuse ;  /* 0x0000000418147825 */ /* 0x100fe200078e000c */
[----:B------:R-:W4:Y:S04]  /*0560*/  LDG.E R28, desc[UR6][R14.64+0x1c] ;  /* 0x00001c060e1c7981 */ /* 0x000f28000c1e1900 */
[----:B------:R-:W2:Y:S01]  /*0570*/  LDG.E R16, desc[UR6][R16.64] ;  /* 0x0000000610107981 */ /* 0x000ea2000c1e1900 */
[----:B------:R-:W-:-:S03]  /*0580*/  IMAD.WIDE.U32 R12, R25, 0x4, R12 ;  /* 0x00000004190c7825 */ /* 0x000fc600078e000c */
[----:B------:R-:W3:Y:S04]  /*0590*/  LDG.E R20, desc[UR6][R20.64] ;  /* 0x0000000614147981 */ /* 0x000ee8000c1e1900 */
[----:B------:R-:W4:Y:S01]  /*05a0*/  LDG.E R12, desc[UR6][R12.64] ;  /* 0x000000060c0c7981 */ /* 0x000f22000c1e1900 */
[----:B------:R-:W-:-:S04]  /*05b0*/  IADD3 R11, PT, PT, R11, 0x8, RZ ;  /* 0x000000080b0b7810 */ /* 0x000fc80007ffe0ff */
[----:B------:R-:W-:Y:S01]  /*05c0*/  ISETP.NE.AND P1, PT, R11, RZ, PT ;  /* 0x000000ff0b00720c */ /* 0x000fe20003f25270 */
[C---:B------:R-:W-:Y:S01]  /*05d0*/  IMAD R19, R9.reuse, 0x8, R19 ;  /* 0x0000000809137824 */ /* 0x040fe200078e0213 */
[C---:B------:R-:W-:Y:S01]  /*05e0*/  LEA R18, R9.reuse, R18, 0x3 ;  /* 0x0000001209127211 */ /* 0x040fe200078e18ff */
[----:B------:R-:W-:Y:S01]  /*05f0*/  VIADD R10, R10, 0x8 ;  /* 0x000000080a0a7836 */ /* 0x000fe20000000000 */
[C---:B------:R-:W-:Y:S02]  /*0600*/  LEA R7, R9.reuse, R7, 0x3 ;  /* 0x0000000709077211 */ /* 0x040fe400078e18ff */
[C---:B------:R-:W-:Y:S02]  /*0610*/  LEA R22, R9.reuse, R22, 0x3 ;  /* 0x0000001609167211 */ /* 0x040fe400078e18ff */
[C---:B------:R-:W-:Y:S02]  /*0620*/  LEA R23, R9.reuse, R23, 0x3 ;  /* 0x0000001709177211 */ /* 0x040fe400078e18ff */
[----:B------:R-:W-:-:S02]  /*0630*/  LEA R24, R9, R24, 0x3 ;  /* 0x0000001809187211 */ /* 0x000fc400078e18ff */
[C---:B------:R-:W-:Y:S02]  /*0640*/  LEA R25, R9.reuse, R25, 0x3 ;  /* 0x0000001909197211 */ /* 0x040fe400078e18ff */
[----:B------:R-:W-:Y:S01]  /*0650*/  LEA R8, R9, R8, 0x3 ;  /* 0x0000000809087211 */ /* 0x000fe200078e18ff */
[----:B--2---:R-:W-:-:S04]  /*0660*/  FFMA R26, R29, R16, R26 ;  /* 0x000000101d1a7223 */ /* 0x004fc8000000001a */
[----:B---3--:R-:W-:-:S04]  /*0670*/  FFMA R27, R27, R20, R26 ;  /* 0x000000141b1b7223 */ /* 0x008fc8000000001a */
[----:B----4-:R-:W-:Y:S01]  /*0680*/  FFMA R26, R28, R12, R27 ;  /* 0x0000000c1c1a7223 */ /* 0x010fe2000000001b */
[----:B------:R-:W-:Y:S06]  /*0690*/  @P1 BRA `(.L_x_2) ;  /* 0xfffffffc00441947 */ /* 0x000fec000383ffff */
[----:B------:R-:W-:-:S07]  /*06a0*/  MOV R7, R2 ;  /* 0x0000000200077202 */ /* 0x000fce0000000f00 */
.L_x_1:
[----:B------:R-:W-:-:S13]  /*06b0*/  ISETP.NE.AND P1, PT, R0, RZ, PT ;  /* 0x000000ff0000720c */ /* 0x000fda0003f25270 */
[----:B------:R-:W-:Y:S05]  /*06c0*/  @!P1 BRA `(.L_x_3) ;  /* 0x0000000000e89947 */ /* 0x000fea0003800000 */
[----:B------:R-:W-:Y:S02]  /*06d0*/  IADD3 R8, PT, PT, R0, -0x1, RZ ;  /* 0xffffffff00087810 */ /* 0x000fe40007ffe0ff */
[----:B------:R-:W-:Y:S02]  /*06e0*/  ISETP.NE.AND P2, PT, R4, RZ, PT ;  /* 0x000000ff0400720c */ /* 0x000fe40003f45270 */
[----:B------:R-:W-:-:S13]  /*06f0*/  ISETP.GE.U32.AND P1, PT, R8, 0x3, PT ;  /* 0x000000030800780c */ /* 0x000fda0003f26070 */
[----:B------:R-:W-:Y:S05]  /*0700*/  @!P1 BRA `(.L_x_4) ;  /* 0x0000000000689947 */ /* 0x000fea0003800000 */
[----:B------:R-:W0:Y:S01]  /*0710*/  LDC R18, c[0x0][0x380] ;  /* 0x0000e000ff127b82 */ /* 0x000e220000000800 */
[----:B------:R-:W-:-:S07]  /*0720*/  IADD3 R13, PT, PT, R3, R7, RZ ;  /* 0x00000007030d7210 */ /* 0x000fce0007ffe0ff */
[----:B------:R-:W1:Y:S08]  /*0730*/  LDC.64 R8, c[0x0][0x390] ;  /* 0x0000e400ff087b82 */ /* 0x000e700000000a00 */
[----:B------:R-:W2:Y:S01]  /*0740*/  LDC.64 R10, c[0x0][0x388] ;  /* 0x0000e200ff0a7b82 */ /* 0x000ea20000000a00 */
[----:B0-----:R-:W-:-:S05]  /*0750*/  IMAD R17, R7, R18, R6 ;  /* 0x0000001207117224 */ /* 0x001fca00078e0206 */
[C---:B------:R-:W-:Y:S01]  /*0760*/  IADD3 R15, PT, PT, R17.reuse, R18, RZ ;  /* 0x00000012110f7210 */ /* 0x040fe20007ffe0ff */
[----:B-1----:R-:W-:-:S03]  /*0770*/  IMAD.WIDE.U32 R16, R17, 0x4, R8 ;  /* 0x0000000411107825 */ /* 0x002fc600078e0008 */
[-C--:B------:R-:W-:Y:S01]  /*0780*/  IADD3 R21, PT, PT, R15, R18.reuse, RZ ;  /* 0x000000120f157210 */ /* 0x080fe20007ffe0ff */
[----:B--2---:R-:W-:Y:S02]  /*0790*/  IMAD.WIDE R10, R13, 0x4, R10 ;  /* 0x000000040d0a7825 */ /* 0x004fe400078e020a */
[----:B------:R-:W2:Y:S02]  /*07a0*/  LDG.E R16, desc[UR6][R16.64] ;  /* 0x0000000610107981 */ /* 0x000ea4000c1e1900 */
[--C-:B------:R-:W-:Y:S02]  /*07b0*/  IMAD.WIDE.U32 R12, R15, 0x4, R8.reuse ;  /* 0x000000040f0c7825 */ /* 0x100fe400078e0008 */
[----:B------:R-:W2:Y:S01]  /*07c0*/  LDG.E R19, desc[UR6][R10.64] ;  /* 0x000000060a137981 */ /* 0x000ea2000c1e1900 */
[C---:B------:R-:W-:Y:S01]  /*07d0*/  IADD3 R23, PT, PT, R21.reuse, R18, RZ ;  /* 0x0000001215177210 */ /* 0x040fe20007ffe0ff */
[--C-:B------:R-:W-:Y:S02]  /*07e0*/  IMAD.WIDE.U32 R14, R21, 0x4, R8.reuse ;  /* 0x00000004150e7825 */ /* 0x100fe400078e0008 */
[----:B------:R-:W3:Y:S04]  /*07f0*/  LDG.E R25, desc[UR6][R10.64+0xc] ;  /* 0x00000c060a197981 */ /* 0x000ee8000c1e1900 */
[----:B------:R-:W4:Y:S01]  /*0800*/  LDG.E R12, desc[UR6][R12.64] ;  /* 0x000000060c0c7981 */ /* 0x000f22000c1e1900 */
[----:B------:R-:W-:-:S03]  /*0810*/  IMAD.WIDE.U32 R8, R23, 0x4, R8 ;  /* 0x0000000417087825 */ /* 0x000fc600078e0008 */
[----:B------:R-:W4:Y:S04]  /*0820*/  LDG.E R21, desc[UR6][R10.64+0x4] ;  /* 0x000004060a157981 */ /* 0x000f28000c1e1900 */
[----:B------:R-:W5:Y:S04]  /*0830*/  LDG.E R14, desc[UR6][R14.64] ;  /* 0x000000060e0e7981 */ /* 0x000f68000c1e1900 */
[----:B------:R-:W5:Y:S04]  /*0840*/  LDG.E R23, desc[UR6][R10.64+0x8] ;  /* 0x000008060a177981 */ /* 0x000f68000c1e1900 */
[----:B------:R-:W3:Y:S01]  /*0850*/  LDG.E R8, desc[UR6][R8.64] ;  /* 0x0000000608087981 */ /* 0x000ee2000c1e1900 */
[----:B------:R-:W-:-:S02]  /*0860*/  VIADD R7, R7, 0x4 ;  /* 0x0000000407077836 */ /* 0x000fc40000000000 */
[----:B--2---:R-:W-:-:S04]  /*0870*/  FFMA R16, R19, R16, R26 ;  /* 0x0000001013107223 */ /* 0x004fc8000000001a */
[----:B----4-:R-:W-:-:S04]  /*0880*/  FFMA R16, R21, R12, R16 ;  /* 0x0000000c15107223 */ /* 0x010fc80000000010 */
[----:B-----5:R-:W-:-:S04]  /*0890*/  FFMA R16, R23, R14, R16 ;  /* 0x0000000e17107223 */ /* 0x020fc80000000010 */
[----:B---3--:R-:W-:-:S07]  /*08a0*/  FFMA R26, R25, R8, R16 ;  /* 0x00000008191a7223 */ /* 0x008fce0000000010 */
.L_x_4:
[----:B------:R-:W-:Y:S05]  /*08b0*/  @!P2 BRA `(.L_x_3) ;  /* 0x00000000006ca947 */ /* 0x000fea0003800000 */
[----:B------:R-:W0:Y:S01]  /*08c0*/  LDC R18, c[0x0][0x380] ;  /* 0x0000e000ff127b82 */ /* 0x000e220000000800 */
[----:B------:R-:W-:-:S13]  /*08d0*/  ISETP.NE.AND P1, PT, R4, 0x1, PT ;  /* 0x000000010400780c */ /* 0x000fda0003f25270 */
[----:B------:R-:W1:Y:S01]  /*08e0*/  @P1 LDC.64 R16, c[0x0][0x390] ;  /* 0x0000e400ff101b82 */ /* 0x000e620000000a00 */
[----:B------:R-:W-:-:S07]  /*08f0*/  @P1 IADD3 R19, PT, PT, R3, R7, RZ ;  /* 0x0000000703131210 */ /* 0x000fce0007ffe0ff */
[----:B------:R-:W2:Y:S01]  /*0900*/  @P1 LDC.64 R14, c[0x0][0x388] ;  /* 0x0000e200ff0e1b82 */ /* 0x000ea20000000a00 */
[----:B0-----:R-:W-:Y:S01]  /*0910*/  LOP3.LUT P2, RZ, R18, 0x1, RZ, 0xc0, !PT ;  /* 0x0000000112ff7812 */ /* 0x001fe2000784c0ff */
[C---:B------:R-:W-:Y:S01]  /*0920*/  @P1 IMAD R13, R7.reuse, R18, R6 ;  /* 0x00000012070d1224 */ /* 0x040fe200078e0206 */
[----:B------:R-:W-:-:S04]  /*0930*/  @P1 IADD3 R7, PT, PT, R7, 0x2, RZ ;  /* 0x0000000207071810 */ /* 0x000fc80007ffe0ff */
[----:B------:R-:W-:-:S07]  /*0940*/  @P1 IADD3 R21, PT, PT, R13, R18, RZ ;  /* 0x000000120d151210 */ /* 0x000fce0007ffe0ff */
[----:B------:R-:W0:Y:S01]  /*0950*/  @P2 LDC.64 R8, c[0x0][0x388] ;  /* 0x0000e200ff082b82 */ /* 0x000e220000000a00 */
[----:B-1----:R-:W-:-:S04]  /*0960*/  @P1 IMAD.WIDE.U32 R12, R13, 0x4, R16 ;  /* 0x000000040d0c1825 */ /* 0x002fc800078e0010 */
[----:B------:R-:W-:Y:S02]  /*0970*/  @P1 IMAD.WIDE.U32 R16, R21, 0x4, R16 ;  /* 0x0000000415101825 */ /* 0x000fe400078e0010 */
[----:B------:R-:W3:Y:S01]  /*0980*/  @P1 LDG.E R12, desc[UR6][R12.64] ;  /* 0x000000060c0c1981 */ /* 0x000ee2000c1e1900 */
[----:B------:R-:W1:Y:S01]  /*0990*/  @P2 LDC.64 R10, c[0x0][0x390] ;  /* 0x0000e400ff0a2b82 */ /* 0x000e620000000a00 */
[----:B--2---:R-:W-:Y:S01]  /*09a0*/  @P1 IMAD.WIDE R14, R19, 0x4, R14 ;  /* 0x00000004130e1825 */ /* 0x004fe200078e020e */
[----:B------:R-:W-:Y:S01]  /*09b0*/  @P2 IADD3 R19, PT, PT, R3, R7, RZ ;  /* 0x0000000703132210 */ /* 0x000fe20007ffe0ff */
[----:B------:R-:W2:Y:S02]  /*09c0*/  @P1 LDG.E R16, desc[UR6][R16.64] ;  /* 0x0000000610101981 */ /* 0x000ea4000c1e1900 */
[----:B------:R-:W-:Y:S02]  /*09d0*/  @P2 IMAD R7, R7, R18, R6 ;  /* 0x0000001207072224 */ /* 0x000fe400078e0206 */
[----:B------:R-:W3:Y:S04]  /*09e0*/  @P1 LDG.E R21, desc[UR6][R14.64] ;  /* 0x000000060e151981 */ /* 0x000ee8000c1e1900 */
[----:B------:R-:W2:Y:S01]  /*09f0*/  @P1 LDG.E R18, desc[UR6][R14.64+0x4] ;  /* 0x000004060e121981 */ /* 0x000ea2000c1e1900 */
[----:B0-----:R-:W-:-:S06]  /*0a00*/  @P2 IMAD.WIDE R8, R19, 0x4, R8 ;  /* 0x0000000413082825 */ /* 0x001fcc00078e0208 */
[----:B------:R-:W4:Y:S01]  /*0a10*/  @P2 LDG.E R9, desc[UR6][R8.64] ;  /* 0x0000000608092981 */ /* 0x000f22000c1e1900 */
[----:B-1----:R-:W-:-:S06]  /*0a20*/  @P2 IMAD.WIDE.U32 R10, R7, 0x4, R10 ;  /* 0x00000004070a2825 */ /* 0x002fcc00078e000a */
[----:B------:R-:W4:Y:S01]  /*0a30*/  @P2 LDG.E R10, desc[UR6][R10.64] ;  /* 0x000000060a0a2981 */ /* 0x000f22000c1e1900 */
[----:B---3--:R-:W-:-:S04]  /*0a40*/  @P1 FFMA R21, R21, R12, R26 ;  /* 0x0000000c15151223 */ /* 0x008fc8000000001a */
[----:B--2---:R-:W-:-:S04]  /*0a50*/  @P1 FFMA R26, R18, R16, R21 ;  /* 0x00000010121a1223 */ /* 0x004fc80000000015 */
[----:B----4-:R-:W-:-:S07]  /*0a60*/  @P2 FFMA R26, R9, R10, R26 ;  /* 0x0000000a091a2223 */ /* 0x010fce000000001a */
.L_x_3:
[----:B------:R-:W0:Y:S01]  /*0a70*/  LDC.64 R8, c[0x0][0x3a0] ;  /* 0x0000e800ff087b82 */ /* 0x000e220000000a00 */
[----:B------:R-:W-:Y:S01]  /*0a80*/  IADD3 R7, PT, PT, R3, R6, RZ ;  /* 0x0000000603077210 */ /* 0x000fe20007ffe0ff */
[----:B------:R-:W1:Y:S01]  /*0a90*/  LDCU.64 UR8, c[0x0][0x380] ;  /* 0x00007000ff0877ac */ /* 0x000e620008000a00 */
[----:B------:R-:W2:Y:S03]  /*0aa0*/  LDCU UR4, c[0x0][0x398] ;  /* 0x00007300ff0477ac */ /* 0x000ea60008000800 */
[----:B0-----:R-:W-:-:S05]  /*0ab0*/  IMAD.WIDE R8, R7, 0x4, R8 ;  /* 0x0000000407087825 */ /* 0x001fca00078e0208 */
[----:B------:R-:W2:Y:S01]  /*0ac0*/  LDG.E R7, desc[UR6][R8.64] ;  /* 0x0000000608077981 */ /* 0x000ea2000c1e1900 */
[----:B------:R-:W-:-:S04]  /*0ad0*/  IADD3 R6, PT, PT, R6, 0x1, RZ ;  /* 0x0000000106067810 */ /* 0x000fc80007ffe0ff */
[----:B-1----:R-:W-:Y:S01]  /*0ae0*/  ISETP.NE.AND P1, PT, R6, UR8, PT ;  /* 0x0000000806007c0c */ /* 0x002fe2000bf25270 */
[----:B--2---:R-:W-:-:S04]  /*0af0*/  FMUL R7, R7, UR4 ;  /* 0x0000000407077c20 */ /* 0x004fc80008400000 */
[----:B------:R-:W-:-:S05]  /*0b00*/  FFMA R7, R26, UR9, R7 ;  /* 0x000000091a077c23 */ /* 0x000fca0008000007 */
[----:B------:R0:W-:Y:S03]  /*0b10*/  STG.E desc[UR6][R8.64], R7 ;  /* 0x0000000708007986 */ /* 0x0001e6000c101906 */
[----:B------:R-:W-:Y:S05]  /*0b20*/  @P1 BRA `(.L_x_5) ;  /* 0xfffffff400e41947 */ /* 0x000fea000383ffff */
.L_x_0:
[----:B------:R-:W-:Y:S06]  /*0b30*/  BAR.SYNC.DEFER_BLOCKING 0x0 ;  /* 0x0000000000007b1d */ /* 0x000fec0000010000 */
[----:B------:R-:W-:Y:S05]  /*0b40*/  EXIT ;  /* 0x000000000000794d */ /* 0x000fea0003800000 */
.L_x_6:
[----:B------:R-:W-:-:S00]  /*0b50*/  BRA `(.L_x_6) ;  /* 0xfffffffc00fc7947 */ /* 0x000fc0000383ffff */
[----:B------:R-:W-:-:S00]  /*0b60*/  NOP ;  /* 0x0000000000007918 */ /* 0x000fc00000000000 */
        /* <DEDUP_REMOVED lines=9> */
.L_x_7:


//--------------------- .nv.shared.reserved.0     --------------------------
	.section	.nv.shared.reserved.0,"aw",@nobits
	.weak		__nv_reservedSMEM_offset_0_alias
	.size		__nv_reservedSMEM_offset_0_alias, 0, 64
	.other		__nv_reservedSMEM_offset_0_alias,@"STO_CUDA_RESERVED_SHARED STV_DEFAULT"
__nv_reservedSMEM_offset_0_alias:
	.zero		0
	.zero		64


//--------------------- .nv.constant0._Z10sgemm_umemifPKfS0_fPfii --------------------------
	.section	.nv.constant0._Z10sgemm_umemifPKfS0_fPfii,"a",@progbits
	.sectionflags	@""
	.align	4
.nv.constant0._Z10sgemm_umemifPKfS0_fPfii:
	.zero		944


//--------------------- SYMBOLS --------------------------

	.type		.nv.reservedSmem.offset0,@object
	.size		.nv.reservedSmem.offset0,0x4
